//
// Generated by NVIDIA NVVM Compiler
//
// Compiler Build ID: CL-36424714
// Cuda compilation tools, release 13.0, V13.0.88
// Based on NVVM 20.0.0
//

.version 9.0
.target sm_100
.address_size 64

	// .globl	_Z24i64_silu_hadamard_kernelPK6__halfPS_ii

.visible .entry _Z24i64_silu_hadamard_kernelPK6__halfPS_ii(
	.param .u64 .ptr .align 1 _Z24i64_silu_hadamard_kernelPK6__halfPS_ii_param_0,
	.param .u64 .ptr .align 1 _Z24i64_silu_hadamard_kernelPK6__halfPS_ii_param_1,
	.param .u32 _Z24i64_silu_hadamard_kernelPK6__halfPS_ii_param_2,
	.param .u32 _Z24i64_silu_hadamard_kernelPK6__halfPS_ii_param_3
)
{
	.reg .pred 	%p<5>;
	.reg .b16 	%rs<4>;
	.reg .b32 	%r<15>;
	.reg .b32 	%f<17>;
	.reg .b64 	%rd<11>;

	ld.param.u64 	%rd3, [_Z24i64_silu_hadamard_kernelPK6__halfPS_ii_param_0];
	ld.param.u64 	%rd4, [_Z24i64_silu_hadamard_kernelPK6__halfPS_ii_param_1];
	ld.param.u32 	%r9, [_Z24i64_silu_hadamard_kernelPK6__halfPS_ii_param_2];
	ld.param.u32 	%r8, [_Z24i64_silu_hadamard_kernelPK6__halfPS_ii_param_3];
	mov.u32 	%r1, %ctaid.x;
	setp.ge.s32 	%p1, %r1, %r9;
	mov.u32 	%r14, %tid.x;
	setp.ge.s32 	%p2, %r14, %r8;
	or.pred  	%p3, %p1, %p2;
	@%p3 bra 	$L__BB0_3;
	mul.lo.s32 	%r4, %r8, %r1;
	shl.b32 	%r3, %r4, 1;
	mov.u32 	%r5, %ntid.x;
	cvta.to.global.u64 	%rd1, %rd3;
	cvta.to.global.u64 	%rd2, %rd4;
	mul.wide.s32 	%rd7, %r8, 2;
$L__BB0_2:
	add.s32 	%r10, %r14, %r3;
	add.s32 	%r11, %r14, %r4;
	mul.wide.s32 	%rd5, %r10, 2;
	add.s64 	%rd6, %rd1, %rd5;
	ld.global.nc.u16 	%rs1, [%rd6];
	// begin inline asm
	{  cvt.f32.f16 %f1, %rs1;}

	// end inline asm
	add.s64 	%rd8, %rd6, %rd7;
	ld.global.nc.u16 	%rs2, [%rd8];
	// begin inline asm
	{  cvt.f32.f16 %f2, %rs2;}

	// end inline asm
	fma.rn.f32 	%f4, %f1, 0fBBBB989D, 0f3F000000;
	cvt.sat.f32.f32 	%f5, %f4;
	mov.f32 	%f6, 0f4B400001;
	mov.f32 	%f7, 0f437C0000;
	fma.rm.f32 	%f8, %f5, %f7, %f6;
	add.f32 	%f9, %f8, 0fCB40007F;
	neg.f32 	%f10, %f9;
	fma.rn.f32 	%f11, %f1, 0fBFB8AA3B, %f10;
	fma.rn.f32 	%f12, %f1, 0fB2A57060, %f11;
	mov.b32 	%r12, %f8;
	shl.b32 	%r13, %r12, 23;
	mov.b32 	%f13, %r13;
	ex2.approx.ftz.f32 	%f14, %f12;
	fma.rn.f32 	%f15, %f14, %f13, 0f3F800000;
	div.rn.f32 	%f16, %f1, %f15;
	mul.f32 	%f3, %f2, %f16;
	// begin inline asm
	{  cvt.rn.f16.f32 %rs3, %f3;}

	// end inline asm
	mul.wide.s32 	%rd9, %r11, 2;
	add.s64 	%rd10, %rd2, %rd9;
	st.global.u16 	[%rd10], %rs3;
	add.s32 	%r14, %r14, %r5;
	setp.lt.s32 	%p4, %r14, %r8;
	@%p4 bra 	$L__BB0_2;
$L__BB0_3:
	ret;

}


// ===== COMPILED SASS (sm_100) =====

	.target	sm_100

	.elftype	@"ET_EXEC"


//--------------------- .note.nv.tkinfo           --------------------------
	.section	.note.nv.tkinfo,"",@"SHT_NOTE"
	.sectionflags	@"SHF_NOTE_NV_TKINFO"
	.tkinfo
        /*0018*/ 	.word	0x00000002
        /*0030*/ 	.string	""
        /*0030*/ 	.string	"ptxas"
        /*0030*/ 	.string	"Cuda compilation tools, release 13.0, V13.0.88"
        /*0030*/ 	.string	"Build cuda_13.0.r13.0/compiler.36424714_0"
        /*0030*/ 	.string	"-arch sm_100 -m 64 "



//--------------------- .note.nv.cuinfo           --------------------------
	.section	.note.nv.cuinfo,"",@"SHT_NOTE"
	.sectionflags	@"SHF_NOTE_NV_CUINFO"
        /*0018*/ 	.short	0x0002
        /*001a*/ 	.short	0x0064
        /*001c*/ 	.short	0x0082
	.zero		2


//--------------------- .nv.info                  --------------------------
	.section	.nv.info,"",@"SHT_CUDA_INFO"
	.align	4


	//----- nvinfo : EIATTR_REGCOUNT
	.align		4
        /*0000*/ 	.byte	0x04, 0x2f
        /*0002*/ 	.short	(.L_1 - .L_0)
	.align		4
.L_0:
        /*0004*/ 	.word	index@(_Z24i64_silu_hadamard_kernelPK6__halfPS_ii)
        /*0008*/ 	.word	0x00000016


	//----- nvinfo : EIATTR_FRAME_SIZE
	.align		4
.L_1:
        /*000c*/ 	.byte	0x04, 0x11
        /*000e*/ 	.short	(.L_3 - .L_2)
	.align		4
.L_2:
        /*0010*/ 	.word	index@($__internal_0_$__cuda_sm3x_div_rn_noftz_f32_slowpath)
        /*0014*/ 	.word	0x00000000


	//----- nvinfo : EIATTR_FRAME_SIZE
	.align		4
.L_3:
        /*0018*/ 	.byte	0x04, 0x11
        /*001a*/ 	.short	(.L_5 - .L_4)
	.align		4
.L_4:
        /*001c*/ 	.word	index@(_Z24i64_silu_hadamard_kernelPK6__halfPS_ii)
        /*0020*/ 	.word	0x00000000


	//----- nvinfo : EIATTR_MIN_STACK_SIZE
	.align		4
.L_5:
        /*0024*/ 	.byte	0x04, 0x12
        /*0026*/ 	.short	(.L_7 - .L_6)
	.align		4
.L_6:
        /*0028*/ 	.word	index@(_Z24i64_silu_hadamard_kernelPK6__halfPS_ii)
        /*002c*/ 	.word	0x00000000
.L_7:


//--------------------- .nv.compat                --------------------------
	.section	.nv.compat,"",@"SHT_CUDA_COMPAT_INFO"
	.align	4
        /*0000*/ 	.byte	0x02, 0x09, 0x00, 0x00, 0x02, 0x02, 0x01, 0x00, 0x02, 0x05, 0x05, 0x00, 0x03, 0x07, 0x01, 0x01
        /*0010*/ 	.byte	0x02, 0x03, 0x00, 0x00, 0x02, 0x06, 0x01, 0x00, 0x04, 0x0b, 0x08, 0x00, 0x01, 0x00, 0x00, 0x00
        /*0020*/ 	.byte	0x00, 0x00, 0x00, 0x00


//--------------------- .nv.info._Z24i64_silu_hadamard_kernelPK6__halfPS_ii --------------------------
	.section	.nv.info._Z24i64_silu_hadamard_kernelPK6__halfPS_ii,"",@"SHT_CUDA_INFO"
	.sectionflags	@""
	.align	4


	//----- nvinfo : EIATTR_CUDA_API_VERSION
	.align		4
        /*0000*/ 	.byte	0x04, 0x37
        /*0002*/ 	.short	(.L_9 - .L_8)
.L_8:
        /*0004*/ 	.word	0x00000082


	//----- nvinfo : EIATTR_KPARAM_INFO
	.align		4
.L_9:
        /*0008*/ 	.byte	0x04, 0x17
        /*000a*/ 	.short	(.L_11 - .L_10)
.L_10:
        /*000c*/ 	.word	0x00000000
        /*0010*/ 	.short	0x0003
        /*0012*/ 	.short	0x0014
        /*0014*/ 	.byte	0x00, 0xf0, 0x11, 0x00


	//----- nvinfo : EIATTR_KPARAM_INFO
	.align		4
.L_11:
        /*0018*/ 	.byte	0x04, 0x17
        /*001a*/ 	.short	(.L_13 - .L_12)
.L_12:
        /*001c*/ 	.word	0x00000000
        /*0020*/ 	.short	0x0002
        /*0022*/ 	.short	0x0010
        /*0024*/ 	.byte	0x00, 0xf0, 0x11, 0x00


	//----- nvinfo : EIATTR_KPARAM_INFO
	.align		4
.L_13:
        /*0028*/ 	.byte	0x04, 0x17
        /*002a*/ 	.short	(.L_15 - .L_14)
.L_14:
        /*002c*/ 	.word	0x00000000
        /*0030*/ 	.short	0x0001
        /*0032*/ 	.short	0x0008
        /*0034*/ 	.byte	0x00, 0xf5, 0x21, 0x00


	//----- nvinfo : EIATTR_KPARAM_INFO
	.align		4
.L_15:
        /*0038*/ 	.byte	0x04, 0x17
        /*003a*/ 	.short	(.L_17 - .L_16)
.L_16:
        /*003c*/ 	.word	0x00000000
        /*0040*/ 	.short	0x0000
        /*0042*/ 	.short	0x0000
        /*0044*/ 	.byte	0x00, 0xf5, 0x21, 0x00


	//----- nvinfo : EIATTR_SPARSE_MMA_MASK
	.align		4
.L_17:
        /*0048*/ 	.byte	0x03, 0x50
        /*004a*/ 	.short	0x0000


	//----- nvinfo : EIATTR_MAXREG_COUNT
	.align		4
        /*004c*/ 	.byte	0x03, 0x1b
        /*004e*/ 	.short	0x00ff


	//----- nvinfo : EIATTR_MERCURY_ISA_VERSION
	.align		4
        /*0050*/ 	.byte	0x03, 0x5f
        /*0052*/ 	.short	0x0101


	//----- nvinfo : EIATTR_VRC_CTA_INIT_COUNT
	.align		4
        /*0054*/ 	.byte	0x02, 0x4a
	.zero		1
	.zero		1


	//----- nvinfo : EIATTR_EXIT_INSTR_OFFSETS
	.align		4
        /*0058*/ 	.byte	0x04, 0x1c
        /*005a*/ 	.short	(.L_19 - .L_18)


	//   ....[0]....
.L_18:
        /*005c*/ 	.word	0x00000060


	//   ....[1]....
        /*0060*/ 	.word	0x00000330


	//----- nvinfo : EIATTR_CRS_STACK_SIZE
	.align		4
.L_19:
        /*0064*/ 	.byte	0x04, 0x1e
        /*0066*/ 	.short	(.L_21 - .L_20)
.L_20:
        /*0068*/ 	.word	0x00000000


	//----- nvinfo : EIATTR_CBANK_PARAM_SIZE
	.align		4
.L_21:
        /*006c*/ 	.byte	0x03, 0x19
        /*006e*/ 	.short	0x0018


	//----- nvinfo : EIATTR_PARAM_CBANK
	.align		4
        /*0070*/ 	.byte	0x04, 0x0a
        /*0072*/ 	.short	(.L_23 - .L_22)
	.align		4
.L_22:
        /*0074*/ 	.word	index@(.nv.constant0._Z24i64_silu_hadamard_kernelPK6__halfPS_ii)
        /*0078*/ 	.short	0x0380
        /*007a*/ 	.short	0x0018


	//----- nvinfo : EIATTR_SW_WAR
	.align		4
.L_23:
        /*007c*/ 	.byte	0x04, 0x36
        /*007e*/ 	.short	(.L_25 - .L_24)
.L_24:
        /*0080*/ 	.word	0x00000008
.L_25:


//--------------------- .nv.callgraph             --------------------------
	.section	.nv.callgraph,"",@"SHT_CUDA_CALLGRAPH"
	.align	4
	.sectionentsize	8
	.align		4
        /*0000*/ 	.word	0x00000000
	.align		4
        /*0004*/ 	.word	0xffffffff
	.align		4
        /*0008*/ 	.word	0x00000000
	.align		4
        /*000c*/ 	.word	0xfffffffe
	.align		4
        /*0010*/ 	.word	0x00000000
	.align		4
        /*0014*/ 	.word	0xfffffffd
	.align		4
        /*0018*/ 	.word	0x00000000
	.align		4
        /*001c*/ 	.word	0xfffffffc


//--------------------- .text._Z24i64_silu_hadamard_kernelPK6__halfPS_ii --------------------------
	.section	.text._Z24i64_silu_hadamard_kernelPK6__halfPS_ii,"ax",@progbits
	.align	128
        .global         _Z24i64_silu_hadamard_kernelPK6__halfPS_ii
        .type           _Z24i64_silu_hadamard_kernelPK6__halfPS_ii,@function
        .size           _Z24i64_silu_hadamard_kernelPK6__halfPS_ii,(.L_x_15 - _Z24i64_silu_hadamard_kernelPK6__halfPS_ii)
        .other          _Z24i64_silu_hadamard_kernelPK6__halfPS_ii,@"STO_CUDA_ENTRY STV_DEFAULT"
_Z24i64_silu_hadamard_kernelPK6__halfPS_ii:
.text._Z24i64_silu_hadamard_kernelPK6__halfPS_ii:
[----:B------:R-:W-:Y:S01]  /*0000*/  LDC R1, c[0x0][0x37c] ;  /* 0x0000df00ff017b82 */ /* 0x000fe20000000800 */
[----:B------:R-:W0:Y:S07]  /*0010*/  S2R R9, SR_TID.X ;  /* 0x0000000000097919 */ /* 0x000e2e0000002100 */
[----:B------:R-:W0:Y:S08]  /*0020*/  LDC.64 R2, c[0x0][0x390] ;  /* 0x0000e400ff027b82 */ /* 0x000e300000000a00 */
[----:B------:R-:W1:Y:S01]  /*0030*/  S2UR UR4, SR_CTAID.X ;  /* 0x00000000000479c3 */ /* 0x000e620000002500 */
[----:B0-----:R-:W-:-:S04]  /*0040*/  ISETP.GE.AND P0, PT, R9, R3, PT ;  /* 0x000000030900720c */ /* 0x001fc80003f06270 */
[----:B-1----:R-:W-:-:S13]  /*0050*/  ISETP.LE.OR P0, PT, R2, UR4, P0 ;  /* 0x0000000402007c0c */ /* 0x002fda0008703670 */
[----:B------:R-:W-:Y:S05]  /*0060*/  @P0 EXIT ;  /* 0x000000000000094d */ /* 0x000fea0003800000 */
[----:B------:R-:W0:Y:S01]  /*0070*/  LDC R2, c[0x0][0x394] ;  /* 0x0000e500ff027b82 */ /* 0x000e220000000800 */
[----:B------:R-:W-:Y:S01]  /*0080*/  IMAD R8, R3, UR4, RZ ;  /* 0x0000000403087c24 */ /* 0x000fe2000f8e02ff */
[----:B------:R-:W1:Y:S01]  /*0090*/  LDCU UR5, c[0x0][0x360] ;  /* 0x00006c00ff0577ac */ /* 0x000e620008000800 */
[----:B------:R-:W2:Y:S05]  /*00a0*/  LDCU.64 UR6, c[0x0][0x358] ;  /* 0x00006b00ff0677ac */ /* 0x000eaa0008000a00 */
[----:B------:R-:W3:Y:S08]  /*00b0*/  LDC.64 R6, c[0x0][0x380] ;  /* 0x0000e000ff067b82 */ /* 0x000ef00000000a00 */
[----:B------:R-:W4:Y:S02]  /*00c0*/  LDC.64 R4, c[0x0][0x388] ;  /* 0x0000e200ff047b82 */ /* 0x000f240000000a00 */
.L_x_2:
[----:B0-----:R-:W-:-:S04]  /*00d0*/  IMAD R11, R8, 0x2, R9 ;  /* 0x00000002080b7824 */ /* 0x001fc800078e0209 */
[----:B---3--:R-:W-:-:S05]  /*00e0*/  IMAD.WIDE R10, R11, 0x2, R6 ;  /* 0x000000020b0a7825 */ /* 0x008fca00078e0206 */
[----:B--2---:R2:W3:Y:S01]  /*00f0*/  LDG.E.U16.CONSTANT R0, desc[UR6][R10.64] ;  /* 0x000000060a007981 */ /* 0x0044e2000c1e9500 */
[----:B0-----:R-:W-:-:S06]  /*0100*/  IMAD.WIDE R12, R2, 0x2, R10 ;  /* 0x00000002020c7825 */ /* 0x001fcc00078e020a */
[----:B------:R0:W5:Y:S01]  /*0110*/  LDG.E.U16.CONSTANT R12, desc[UR6][R12.64] ;  /* 0x000000060c0c7981 */ /* 0x000162000c1e9500 */
[----:B------:R-:W-:Y:S01]  /*0120*/  IMAD.MOV.U32 R3, RZ, RZ, 0x3bbb989d ;  /* 0x3bbb989dff037424 */ /* 0x000fe200078e00ff */
[----:B------:R-:W-:Y:S01]  /*0130*/  BSSY.RECONVERGENT B0, `(.L_x_0) ;  /* 0x000001a000007945 */ /* 0x000fe20003800200 */
[----:B------:R-:W-:Y:S02]  /*0140*/  IMAD.MOV.U32 R14, RZ, RZ, 0x437c0000 ;  /* 0x437c0000ff0e7424 */ /* 0x000fe400078e00ff */
[----:B--2---:R-:W-:Y:S02]  /*0150*/  IMAD.IADD R11, R8, 0x1, R9 ;  /* 0x00000001080b7824 */ /* 0x004fe400078e0209 */
[----:B-1----:R-:W-:-:S05]  /*0160*/  VIADD R9, R9, UR5 ;  /* 0x0000000509097c36 */ /* 0x002fca0008000000 */
[----:B------:R-:W-:Y:S01]  /*0170*/  ISETP.GE.AND P2, PT, R9, R2, PT ;  /* 0x000000020900720c */ /* 0x000fe20003f46270 */
[----:B---3--:R-:W-:-:S05]  /*0180*/  HADD2.F32 R0, -RZ, R0.H0_H0 ;  /* 0x20000000ff007230 */ /* 0x008fca0000004100 */
[----:B------:R-:W-:-:S04]  /*0190*/  FFMA.SAT R3, R0, -R3, 0.5 ;  /* 0x3f00000000037423 */ /* 0x000fc80000002803 */
[----:B------:R-:W-:-:S04]  /*01a0*/  FFMA.RM R3, R3, R14, 12582913 ;  /* 0x4b40000103037423 */ /* 0x000fc8000000400e */
[C---:B------:R-:W-:Y:S01]  /*01b0*/  FADD R15, R3.reuse, -12583039 ;  /* 0xcb40007f030f7421 */ /* 0x040fe20000000000 */
[----:B------:R-:W-:-:S03]  /*01c0*/  IMAD.SHL.U32 R3, R3, 0x800000, RZ ;  /* 0x0080000003037824 */ /* 0x000fc600078e00ff */
[----:B------:R-:W-:-:S04]  /*01d0*/  FFMA R15, R0, -1.4426950216293334961, -R15 ;  /* 0xbfb8aa3b000f7823 */ /* 0x000fc8000000080f */
[----:B------:R-:W-:-:S04]  /*01e0*/  FFMA R15, R0, -1.925963033500011079e-08, R15 ;  /* 0xb2a57060000f7823 */ /* 0x000fc8000000000f */
[----:B------:R-:W1:Y:S02]  /*01f0*/  MUFU.EX2 R10, R15 ;  /* 0x0000000f000a7308 */ /* 0x000e640000000800 */
[----:B-1----:R-:W-:-:S06]  /*0200*/  FFMA R16, R3, R10, 1 ;  /* 0x3f80000003107423 */ /* 0x002fcc000000000a */
[----:B------:R-:W1:Y:S08]  /*0210*/  MUFU.RCP R3, R16 ;  /* 0x0000001000037308 */ /* 0x000e700000001000 */
[----:B------:R-:W2:Y:S01]  /*0220*/  FCHK P0, R0, R16 ;  /* 0x0000001000007302 */ /* 0x000ea20000000000 */
[----:B-1----:R-:W-:-:S04]  /*0230*/  FFMA R10, -R16, R3, 1 ;  /* 0x3f800000100a7423 */ /* 0x002fc80000000103 */
[----:B------:R-:W-:-:S04]  /*0240*/  FFMA R3, R3, R10, R3 ;  /* 0x0000000a03037223 */ /* 0x000fc80000000003 */
[----:B------:R-:W-:-:S04]  /*0250*/  FFMA R10, R0, R3, RZ ;  /* 0x00000003000a7223 */ /* 0x000fc800000000ff */
[----:B0-----:R-:W-:-:S04]  /*0260*/  FFMA R13, -R16, R10, R0 ;  /* 0x0000000a100d7223 */ /* 0x001fc80000000100 */
[----:B------:R-:W-:Y:S01]  /*0270*/  FFMA R3, R3, R13, R10 ;  /* 0x0000000d03037223 */ /* 0x000fe2000000000a */
[----:B-----5:R-:W-:Y:S01]  /*0280*/  HADD2.F32 R10, -RZ, R12.H0_H0 ;  /* 0x2000000cff0a7230 */ /* 0x020fe20000004100 */
[----:B--2---:R-:W-:Y:S06]  /*0290*/  @!P0 BRA `(.L_x_1) ;  /* 0x00000000000c8947 */ /* 0x004fec0003800000 */
[----:B------:R-:W-:-:S07]  /*02a0*/  MOV R12, 0x2c0 ;  /* 0x000002c0000c7802 */ /* 0x000fce0000000f00 */
[----:B----4-:R-:W-:Y:S05]  /*02b0*/  CALL.REL.NOINC `($__internal_0_$__cuda_sm3x_div_rn_noftz_f32_slowpath) ;  /* 0x0000000000207944 */ /* 0x010fea0003c00000 */
[----:B------:R-:W-:-:S07]  /*02c0*/  MOV R3, R0 ;  /* 0x0000000000037202 */ /* 0x000fce0000000f00 */
.L_x_1:
[----:B------:R-:W-:Y:S05]  /*02d0*/  BSYNC.RECONVERGENT B0 ;  /* 0x0000000000007941 */ /* 0x000fea0003800200 */
.L_x_0:
[----:B------:R-:W-:Y:S01]  /*02e0*/  FMUL R3, R10, R3 ;  /* 0x000000030a037220 */ /* 0x000fe20000400000 */
[----:B----4-:R-:W-:-:S04]  /*02f0*/  IMAD.WIDE R10, R11, 0x2, R4 ;  /* 0x000000020b0a7825 */ /* 0x010fc800078e0204 */
[----:B------:R-:W-:-:S05]  /*0300*/  F2FP.F16.F32.PACK_AB R3, RZ, R3 ;  /* 0x00000003ff03723e */ /* 0x000fca00000000ff */
[----:B------:R0:W-:Y:S01]  /*0310*/  STG.E.U16 desc[UR6][R10.64], R3 ;  /* 0x000000030a007986 */ /* 0x0001e2000c101506 */
[----:B------:R-:W-:Y:S05]  /*0320*/  @!P2 BRA `(.L_x_2) ;  /* 0xfffffffc0068a947 */ /* 0x000fea000383ffff */
[----:B------:R-:W-:Y:S05]  /*0330*/  EXIT ;  /* 0x000000000000794d */ /* 0x000fea0003800000 */
        .weak           $__internal_0_$__cuda_sm3x_div_rn_noftz_f32_slowpath
        .type           $__internal_0_$__cuda_sm3x_div_rn_noftz_f32_slowpath,@function
        .size           $__internal_0_$__cuda_sm3x_div_rn_noftz_f32_slowpath,(.L_x_15 - $__internal_0_$__cuda_sm3x_div_rn_noftz_f32_slowpath)
$__internal_0_$__cuda_sm3x_div_rn_noftz_f32_slowpath:
[----:B------:R-:W-:Y:S01]  /*0340*/  SHF.R.U32.HI R14, RZ, 0x17, R16 ;  /* 0x00000017ff0e7819 */ /* 0x000fe20000011610 */
[----:B------:R-:W-:Y:S01]  /*0350*/  BSSY.RECONVERGENT B1, `(.L_x_3) ;  /* 0x0000064000017945 */ /* 0x000fe20003800200 */
[--C-:B------:R-:W-:Y:S01]  /*0360*/  SHF.R.U32.HI R3, RZ, 0x17, R0.reuse ;  /* 0x00000017ff037819 */ /* 0x100fe20000011600 */
[----:B------:R-:W-:Y:S01]  /*0370*/  IMAD.MOV.U32 R15, RZ, RZ, R0 ;  /* 0x000000ffff0f7224 */ /* 0x000fe200078e0000 */
[----:B------:R-:W-:Y:S02]  /*0380*/  LOP3.LUT R14, R14, 0xff, RZ, 0xc0, !PT ;  /* 0x000000ff0e0e7812 */ /* 0x000fe400078ec0ff */
[----:B------:R-:W-:-:S03]  /*0390*/  LOP3.LUT R18, R3, 0xff, RZ, 0xc0, !PT ;  /* 0x000000ff03127812 */ /* 0x000fc600078ec0ff */
[----:B------:R-:W-:Y:S02]  /*03a0*/  VIADD R19, R14, 0xffffffff ;  /* 0xffffffff0e137836 */ /* 0x000fe40000000000 */
[----:B------:R-:W-:-:S03]  /*03b0*/  VIADD R17, R18, 0xffffffff ;  /* 0xffffffff12117836 */ /* 0x000fc60000000000 */
[----:B------:R-:W-:-:S04]  /*03c0*/  ISETP.GT.U32.AND P0, PT, R19, 0xfd, PT ;  /* 0x000000fd1300780c */ /* 0x000fc80003f04070 */
[----:B------:R-:W-:-:S13]  /*03d0*/  ISETP.GT.U32.OR P0, PT, R17, 0xfd, P0 ;  /* 0x000000fd1100780c */ /* 0x000fda0000704470 */
[----:B------:R-:W-:Y:S01]  /*03e0*/  @!P0 IMAD.MOV.U32 R13, RZ, RZ, RZ ;  /* 0x000000ffff0d8224 */ /* 0x000fe200078e00ff */
[----:B------:R-:W-:Y:S06]  /*03f0*/  @!P0 BRA `(.L_x_4) ;  /* 0x0000000000608947 */ /* 0x000fec0003800000 */
[----:B------:R-:W-:Y:S02]  /*0400*/  FSETP.GTU.FTZ.AND P0, PT, |R0|, +INF , PT ;  /* 0x7f8000000000780b */ /* 0x000fe40003f1c200 */
[----:B------:R-:W-:Y:S02]  /*0410*/  FSETP.GTU.FTZ.AND P1, PT, |R16|, +INF , PT ;  /* 0x7f8000001000780b */ /* 0x000fe40003f3c200 */
[----:B------:R-:W-:Y:S02]  /*0420*/  MOV R3, R16 ;  /* 0x0000001000037202 */ /* 0x000fe40000000f00 */
[----:B------:R-:W-:-:S13]  /*0430*/  PLOP3.LUT P0, PT, P0, P1, PT, 0xf8, 0x8f ;  /* 0x00000000008f781c */ /* 0x000fda0000703f70 */
[----:B------:R-:W-:Y:S05]  /*0440*/  @P0 BRA `(.L_x_5) ;  /* 0x00000004004c0947 */ /* 0x000fea0003800000 */
[----:B------:R-:W-:-:S13]  /*0450*/  LOP3.LUT P0, RZ, R16, 0x7fffffff, R15, 0xc8, !PT ;  /* 0x7fffffff10ff7812 */ /* 0x000fda000780c80f */
[----:B------:R-:W-:Y:S05]  /*0460*/  @!P0 BRA `(.L_x_6) ;  /* 0x00000004003c8947 */ /* 0x000fea0003800000 */
[C---:B------:R-:W-:Y:S02]  /*0470*/  FSETP.NEU.FTZ.AND P3, PT, |R0|.reuse, +INF , PT ;  /* 0x7f8000000000780b */ /* 0x040fe40003f7d200 */
[----:B------:R-:W-:Y:S02]  /*0480*/  FSETP.NEU.FTZ.AND P1, PT, |R3|, +INF , PT ;  /* 0x7f8000000300780b */ /* 0x000fe40003f3d200 */
[----:B------:R-:W-:-:S11]  /*0490*/  FSETP.NEU.FTZ.AND P0, PT, |R0|, +INF , PT ;  /* 0x7f8000000000780b */ /* 0x000fd60003f1d200 */
[----:B------:R-:W-:Y:S05]  /*04a0*/  @!P1 BRA !P3, `(.L_x_6) ;  /* 0x00000004002c9947 */ /* 0x000fea0005800000 */
[----:B------:R-:W-:-:S04]  /*04b0*/  LOP3.LUT P3, RZ, R15, 0x7fffffff, RZ, 0xc0, !PT ;  /* 0x7fffffff0fff7812 */ /* 0x000fc8000786c0ff */
[----:B------:R-:W-:-:S13]  /*04c0*/  PLOP3.LUT P1, PT, P1, P3, PT, 0x2f, 0xf2 ;  /* 0x0000000000f2781c */ /* 0x000fda0000f26577 */
[----:B------:R-:W-:Y:S05]  /*04d0*/  @P1 BRA `(.L_x_7) ;  /* 0x0000000400181947 */ /* 0x000fea0003800000 */
[----:B------:R-:W-:-:S04]  /*04e0*/  LOP3.LUT P1, RZ, R16, 0x7fffffff, RZ, 0xc0, !PT ;  /* 0x7fffffff10ff7812 */ /* 0x000fc8000782c0ff */
[----:B------:R-:W-:-:S13]  /*04f0*/  PLOP3.LUT P0, PT, P0, P1, PT, 0x2f, 0xf2 ;  /* 0x0000000000f2781c */ /* 0x000fda0000702577 */
[----:B------:R-:W-:Y:S05]  /*0500*/  @P0 BRA `(.L_x_8) ;  /* 0x0000000400000947 */ /* 0x000fea0003800000 */
[----:B------:R-:W-:Y:S02]  /*0510*/  ISETP.GE.AND P0, PT, R17, RZ, PT ;  /* 0x000000ff1100720c */ /* 0x000fe40003f06270 */
[----:B------:R-:W-:-:S11]  /*0520*/  ISETP.GE.AND P1, PT, R19, RZ, PT ;  /* 0x000000ff1300720c */ /* 0x000fd60003f26270 */
[----:B------:R-:W-:Y:S02]  /*0530*/  @P0 IMAD.MOV.U32 R13, RZ, RZ, RZ ;  /* 0x000000ffff0d0224 */ /* 0x000fe400078e00ff */
[----:B------:R-:W-:Y:S01]  /*0540*/  @!P0 FFMA R15, R0, 1.84467440737095516160e+19, RZ ;  /* 0x5f800000000f8823 */ /* 0x000fe200000000ff */
[----:B------:R-:W-:Y:S02]  /*0550*/  @!P0 IMAD.MOV.U32 R13, RZ, RZ, -0x40 ;  /* 0xffffffc0ff0d8424 */ /* 0x000fe400078e00ff */
[----:B------:R-:W-:Y:S02]  /*0560*/  @!P1 FFMA R16, R3, 1.84467440737095516160e+19, RZ ;  /* 0x5f80000003109823 */ /* 0x000fe400000000ff */
[----:B------:R-:W-:-:S07]  /*0570*/  @!P1 VIADD R13, R13, 0x40 ;  /* 0x000000400d0d9836 */ /* 0x000fce0000000000 */
.L_x_4:
[----:B------:R-:W-:Y:S01]  /*0580*/  LEA R3, R14, 0xc0800000, 0x17 ;  /* 0xc08000000e037811 */ /* 0x000fe200078eb8ff */
[----:B------:R-:W-:Y:S04]  /*0590*/  BSSY.RECONVERGENT B2, `(.L_x_9) ;  /* 0x0000036000027945 */ /* 0x000fe80003800200 */
[----:B------:R-:W-:Y:S01]  /*05a0*/  IMAD.IADD R17, R16, 0x1, -R3 ;  /* 0x0000000110117824 */ /* 0x000fe200078e0a03 */
[----:B------:R-:W-:-:S03]  /*05b0*/  IADD3 R16, PT, PT, R18, -0x7f, RZ ;  /* 0xffffff8112107810 */ /* 0x000fc60007ffe0ff */
[----:B------:R-:W0:Y:S01]  /*05c0*/  MUFU.RCP R3, R17 ;  /* 0x0000001100037308 */ /* 0x000e220000001000 */
[----:B------:R-:W-:Y:S01]  /*05d0*/  FADD.FTZ R19, -R17, -RZ ;  /* 0x800000ff11137221 */ /* 0x000fe20000010100 */
[C---:B------:R-:W-:Y:S01]  /*05e0*/  IMAD R0, R16.reuse, -0x800000, R15 ;  /* 0xff80000010007824 */ /* 0x040fe200078e020f */
[----:B------:R-:W-:-:S05]  /*05f0*/  IADD3 R16, PT, PT, R16, 0x7f, -R14 ;  /* 0x0000007f10107810 */ /* 0x000fca0007ffe80e */
[----:B------:R-:W-:Y:S02]  /*0600*/  IMAD.IADD R13, R16, 0x1, R13 ;  /* 0x00000001100d7824 */ /* 0x000fe400078e020d */
[----:B0-----:R-:W-:-:S04]  /*0610*/  FFMA R18, R3, R19, 1 ;  /* 0x3f80000003127423 */ /* 0x001fc80000000013 */
[----:B------:R-:W-:-:S04]  /*0620*/  FFMA R3, R3, R18, R3 ;  /* 0x0000001203037223 */ /* 0x000fc80000000003 */
[----:B------:R-:W-:-:S04]  /*0630*/  FFMA R18, R0, R3, RZ ;  /* 0x0000000300127223 */ /* 0x000fc800000000ff */
[----:B------:R-:W-:-:S04]  /*0640*/  FFMA R15, R19, R18, R0 ;  /* 0x00000012130f7223 */ /* 0x000fc80000000000 */
[----:B------:R-:W-:-:S04]  /*0650*/  FFMA R18, R3, R15, R18 ;  /* 0x0000000f03127223 */ /* 0x000fc80000000012 */
[----:B------:R-:W-:-:S04]  /*0660*/  FFMA R19, R19, R18, R0 ;  /* 0x0000001213137223 */ /* 0x000fc80000000000 */
[----:B------:R-:W-:-:S05]  /*0670*/  FFMA R0, R3, R19, R18 ;  /* 0x0000001303007223 */ /* 0x000fca0000000012 */
[----:B------:R-:W-:-:S04]  /*0680*/  SHF.R.U32.HI R14, RZ, 0x17, R0 ;  /* 0x00000017ff0e7819 */ /* 0x000fc80000011600 */
[----:B------:R-:W-:-:S05]  /*0690*/  LOP3.LUT R14, R14, 0xff, RZ, 0xc0, !PT ;  /* 0x000000ff0e0e7812 */ /* 0x000fca00078ec0ff */
[----:B------:R-:W-:-:S04]  /*06a0*/  IMAD.IADD R17, R14, 0x1, R13 ;  /* 0x000000010e117824 */ /* 0x000fc800078e020d */
[----:B------:R-:W-:-:S05]  /*06b0*/  VIADD R14, R17, 0xffffffff ;  /* 0xffffffff110e7836 */ /* 0x000fca0000000000 */
[----:B------:R-:W-:-:S13]  /*06c0*/  ISETP.GE.U32.AND P0, PT, R14, 0xfe, PT ;  /* 0x000000fe0e00780c */ /* 0x000fda0003f06070 */
[----:B------:R-:W-:Y:S05]  /*06d0*/  @!P0 BRA `(.L_x_10) ;  /* 0x0000000000808947 */ /* 0x000fea0003800000 */
[----:B------:R-:W-:-:S13]  /*06e0*/  ISETP.GT.AND P0, PT, R17, 0xfe, PT ;  /* 0x000000fe1100780c */ /* 0x000fda0003f04270 */
[----:B------:R-:W-:Y:S05]  /*06f0*/  @P0 BRA `(.L_x_11) ;  /* 0x00000000006c0947 */ /* 0x000fea0003800000 */
[----:B------:R-:W-:-:S13]  /*0700*/  ISETP.GE.AND P0, PT, R17, 0x1, PT ;  /* 0x000000011100780c */ /* 0x000fda0003f06270 */
[----:B------:R-:W-:Y:S05]  /*0710*/  @P0 BRA `(.L_x_12) ;  /* 0x0000000000740947 */ /* 0x000fea0003800000 */
[----:B------:R-:W-:Y:S02]  /*0720*/  ISETP.GE.AND P0, PT, R17, -0x18, PT ;  /* 0xffffffe81100780c */ /* 0x000fe40003f06270 */
[----:B------:R-:W-:-:S11]  /*0730*/  LOP3.LUT R0, R0, 0x80000000, RZ, 0xc0, !PT ;  /* 0x8000000000007812 */ /* 0x000fd600078ec0ff */
[----:B------:R-:W-:Y:S05]  /*0740*/  @!P0 BRA `(.L_x_12) ;  /* 0x0000000000688947 */ /* 0x000fea0003800000 */
[-CC-:B------:R-:W-:Y:S01]  /*0750*/  FFMA.RZ R13, R3, R19.reuse, R18.reuse ;  /* 0x00000013030d7223 */ /* 0x180fe2000000c012 */
[----:B------:R-:W-:Y:S02]  /*0760*/  VIADD R16, R17, 0x20 ;  /* 0x0000002011107836 */ /* 0x000fe40000000000 */
[-CC-:B------:R-:W-:Y:S01]  /*0770*/  FFMA.RM R14, R3, R19.reuse, R18.reuse ;  /* 0x00000013030e7223 */ /* 0x180fe20000004012 */
[----:B------:R-:W-:Y:S02]  /*0780*/  ISETP.NE.AND P3, PT, R17, RZ, PT ;  /* 0x000000ff1100720c */ /* 0x000fe40003f65270 */
[----:B------:R-:W-:Y:S01]  /*0790*/  LOP3.LUT R15, R13, 0x7fffff, RZ, 0xc0, !PT ;  /* 0x007fffff0d0f7812 */ /* 0x000fe200078ec0ff */
[----:B------:R-:W-:Y:S01]  /*07a0*/  FFMA.RP R13, R3, R19, R18 ;  /* 0x00000013030d7223 */ /* 0x000fe20000008012 */
[----:B------:R-:W-:Y:S02]  /*07b0*/  ISETP.NE.AND P1, PT, R17, RZ, PT ;  /* 0x000000ff1100720c */ /* 0x000fe40003f25270 */
[----:B------:R-:W-:-:S02]  /*07c0*/  LOP3.LUT R15, R15, 0x800000, RZ, 0xfc, !PT ;  /* 0x008000000f0f7812 */ /* 0x000fc400078efcff */
[----:B------:R-:W-:Y:S02]  /*07d0*/  IADD3 R3, PT, PT, -R17, RZ, RZ ;  /* 0x000000ff11037210 */ /* 0x000fe40007ffe1ff */
[----:B------:R-:W-:Y:S02]  /*07e0*/  SHF.L.U32 R16, R15, R16, RZ ;  /* 0x000000100f107219 */ /* 0x000fe400000006ff */
[----:B------:R-:W-:Y:S02]  /*07f0*/  FSETP.NEU.FTZ.AND P0, PT, R13, R14, PT ;  /* 0x0000000e0d00720b */ /* 0x000fe40003f1d000 */
[----:B------:R-:W-:Y:S02]  /*0800*/  SEL R14, R3, RZ, P3 ;  /* 0x000000ff030e7207 */ /* 0x000fe40001800000 */
[----:B------:R-:W-:Y:S02]  /*0810*/  ISETP.NE.AND P1, PT, R16, RZ, P1 ;  /* 0x000000ff1000720c */ /* 0x000fe40000f25270 */
[----:B------:R-:W-:-:S02]  /*0820*/  SHF.R.U32.HI R14, RZ, R14, R15 ;  /* 0x0000000eff0e7219 */ /* 0x000fc4000001160f */
[----:B------:R-:W-:Y:S02]  /*0830*/  PLOP3.LUT P0, PT, P0, P1, PT, 0xf8, 0x8f ;  /* 0x00000000008f781c */ /* 0x000fe40000703f70 */
[----:B------:R-:W-:Y:S02]  /*0840*/  SHF.R.U32.HI R16, RZ, 0x1, R14 ;  /* 0x00000001ff107819 */ /* 0x000fe4000001160e */
[----:B------:R-:W-:-:S04]  /*0850*/  SEL R3, RZ, 0x1, !P0 ;  /* 0x00000001ff037807 */ /* 0x000fc80004000000 */
[----:B------:R-:W-:-:S04]  /*0860*/  LOP3.LUT R3, R3, 0x1, R16, 0xf8, !PT ;  /* 0x0000000103037812 */ /* 0x000fc800078ef810 */
[----:B------:R-:W-:-:S05]  /*0870*/  LOP3.LUT R3, R3, R14, RZ, 0xc0, !PT ;  /* 0x0000000e03037212 */ /* 0x000fca00078ec0ff */
[----:B------:R-:W-:-:S05]  /*0880*/  IMAD.IADD R3, R16, 0x1, R3 ;  /* 0x0000000110037824 */ /* 0x000fca00078e0203 */
[----:B------:R-:W-:Y:S01]  /*0890*/  LOP3.LUT R0, R3, R0, RZ, 0xfc, !PT ;  /* 0x0000000003007212 */ /* 0x000fe200078efcff */
[----:B------:R-:W-:Y:S06]  /*08a0*/  BRA `(.L_x_12) ;  /* 0x0000000000107947 */ /* 0x000fec0003800000 */
.L_x_11:
[----:B------:R-:W-:-:S04]  /*08b0*/  LOP3.LUT R0, R0, 0x80000000, RZ, 0xc0, !PT ;  /* 0x8000000000007812 */ /* 0x000fc800078ec0ff */
[----:B------:R-:W-:Y:S01]  /*08c0*/  LOP3.LUT R0, R0, 0x7f800000, RZ, 0xfc, !PT ;  /* 0x7f80000000007812 */ /* 0x000fe200078efcff */
[----:B------:R-:W-:Y:S06]  /*08d0*/  BRA `(.L_x_12) ;  /* 0x0000000000047947 */ /* 0x000fec0003800000 */
.L_x_10:
[----:B------:R-:W-:-:S07]  /*08e0*/  IMAD R0, R13, 0x800000, R0 ;  /* 0x008000000d007824 */ /* 0x000fce00078e0200 */
.L_x_12:
[----:B------:R-:W-:Y:S05]  /*08f0*/  BSYNC.RECONVERGENT B2 ;  /* 0x0000000000027941 */ /* 0x000fea0003800200 */
.L_x_9:
[----:B------:R-:W-:Y:S05]  /*0900*/  BRA `(.L_x_13) ;  /* 0x0000000000207947 */ /* 0x000fea0003800000 */
.L_x_8:
[----:B------:R-:W-:-:S04]  /*0910*/  LOP3.LUT R0, R16, 0x80000000, R15, 0x48, !PT ;  /* 0x8000000010007812 */ /* 0x000fc800078e480f */
[----:B------:R-:W-:Y:S01]  /*0920*/  LOP3.LUT R0, R0, 0x7f800000, RZ, 0xfc, !PT ;  /* 0x7f80000000007812 */ /* 0x000fe200078efcff */
[----:B------:R-:W-:Y:S06]  /*0930*/  BRA `(.L_x_13) ;  /* 0x0000000000147947 */ /* 0x000fec0003800000 */
.L_x_7:
[----:B------:R-:W-:Y:S01]  /*0940*/  LOP3.LUT R0, R16, 0x80000000, R15, 0x48, !PT ;  /* 0x8000000010007812 */ /* 0x000fe200078e480f */
[----:B------:R-:W-:Y:S06]  /*0950*/  BRA `(.L_x_13) ;  /* 0x00000000000c7947 */ /* 0x000fec0003800000 */
.L_x_6:
[----:B------:R-:W0:Y:S01]  /*0960*/  MUFU.RSQ R0, -QNAN ;  /* 0xffc0000000007908 */ /* 0x000e220000001400 */
[----:B------:R-:W-:Y:S05]  /*0970*/  BRA `(.L_x_13) ;  /* 0x0000000000047947 */ /* 0x000fea0003800000 */
.L_x_5:
[----:B------:R-:W-:-:S07]  /*0980*/  FADD.FTZ R0, R0, R3 ;  /* 0x0000000300007221 */ /* 0x000fce0000010000 */
.L_x_13:
[----:B------:R-:W-:Y:S05]  /*0990*/  BSYNC.RECONVERGENT B1 ;  /* 0x0000000000017941 */ /* 0x000fea0003800200 */
.L_x_3:
[----:B------:R-:W-:-:S04]  /*09a0*/  IMAD.MOV.U32 R13, RZ, RZ, 0x0 ;  /* 0x00000000ff0d7424 */ /* 0x000fc800078e00ff */
[----:B0-----:R-:W-:Y:S05]  /*09b0*/  RET.REL.NODEC R12 `(_Z24i64_silu_hadamard_kernelPK6__halfPS_ii) ;  /* 0xfffffff40c907950 */ /* 0x001fea0003c3ffff */
.L_x_14:
[----:B------:R-:W-:-:S00]  /*09c0*/  BRA `(.L_x_14) ;  /* 0xfffffffc00fc7947 */ /* 0x000fc0000383ffff */
[----:B------:R-:W-:-:S00]  /*09d0*/  NOP ;  /* 0x0000000000007918 */ /* 0x000fc00000000000 */
        /* <DEDUP_REMOVED lines=10> */
.L_x_15:


//--------------------- .nv.shared.reserved.0     --------------------------
	.section	.nv.shared.reserved.0,"aw",@nobits
	.weak		__nv_reservedSMEM_offset_0_alias
	.size		__nv_reservedSMEM_offset_0_alias, 0, 64
	.other		__nv_reservedSMEM_offset_0_alias,@"STO_CUDA_RESERVED_SHARED STV_DEFAULT"
__nv_reservedSMEM_offset_0_alias:
	.zero		0
	.zero		64


//--------------------- .nv.constant0._Z24i64_silu_hadamard_kernelPK6__halfPS_ii --------------------------
	.section	.nv.constant0._Z24i64_silu_hadamard_kernelPK6__halfPS_ii,"a",@progbits
	.sectionflags	@""
	.align	4
.nv.constant0._Z24i64_silu_hadamard_kernelPK6__halfPS_ii:
	.zero		920


//--------------------- SYMBOLS --------------------------

	.type		.nv.reservedSmem.offset0,@object
	.size		.nv.reservedSmem.offset0,0x4
